	.headerflags	@"EF_CUDA_TEXMODE_UNIFIED EF_CUDA_64BIT_ADDRESS EF_CUDA_ACCELERATORS EF_CUDA_SM90 EF_CUDA_VIRTUAL_SM(EF_CUDA_SM90)"
	.elftype	@"ET_EXEC"


//--------------------- .nv.info                  --------------------------
	.section	.nv.info,"",@"SHT_CUDA_INFO"
	.align	4


	//----- nvinfo : EIATTR_REGCOUNT
	.align		4
        /*0000*/ 	.byte	0x04, 0x2f
        /*0002*/ 	.short	(.L_1 - .L_0)
	.align		4
.L_0:
        /*0004*/ 	.word	index@(triton_poi_fused_im2col_0)
        /*0008*/ 	.word	0x0000000a


	//----- nvinfo : EIATTR_MIN_STACK_SIZE
	.align		4
.L_1:
        /*000c*/ 	.byte	0x04, 0x12
        /*000e*/ 	.short	(.L_3 - .L_2)
	.align		4
.L_2:
        /*0010*/ 	.word	index@(triton_poi_fused_im2col_0)
        /*0014*/ 	.word	0x00000000


	//----- nvinfo : EIATTR_FRAME_SIZE
	.align		4
.L_3:
        /*0018*/ 	.byte	0x04, 0x11
        /*001a*/ 	.short	(.L_5 - .L_4)
	.align		4
.L_4:
        /*001c*/ 	.word	index@(triton_poi_fused_im2col_0)
        /*0020*/ 	.word	0x00000000


	//----- nvinfo : EIATTR_MIN_STACK_SIZE
	.align		4
.L_5:
        /*0024*/ 	.byte	0x04, 0x12
        /*0026*/ 	.short	(.L_7 - .L_6)
	.align		4
.L_6:
        /*0028*/ 	.word	index@(triton_poi_fused_im2col_0)
        /*002c*/ 	.word	0x00000000
.L_7:


//--------------------- .nv.info.triton_poi_fused_im2col_0 --------------------------
	.section	.nv.info.triton_poi_fused_im2col_0,"",@"SHT_CUDA_INFO"
	.sectionflags	@""
	.align	4


	//----- nvinfo : EIATTR_CUDA_API_VERSION
	.align		4
        /*0000*/ 	.byte	0x04, 0x37
        /*0002*/ 	.short	(.L_9 - .L_8)
.L_8:
        /*0004*/ 	.word	0x0000007c


	//----- nvinfo : EIATTR_KPARAM_INFO
	.align		4
.L_9:
        /*0008*/ 	.byte	0x04, 0x17
        /*000a*/ 	.short	(.L_11 - .L_10)
.L_10:
        /*000c*/ 	.word	0x00000000
        /*0010*/ 	.short	0x0002
        /*0012*/ 	.short	0x0010
        /*0014*/ 	.byte	0x00, 0xf0, 0x11, 0x00


	//----- nvinfo : EIATTR_KPARAM_INFO
	.align		4
.L_11:
        /*0018*/ 	.byte	0x04, 0x17
        /*001a*/ 	.short	(.L_13 - .L_12)
.L_12:
        /*001c*/ 	.word	0x00000000
        /*0020*/ 	.short	0x0001
        /*0022*/ 	.short	0x0008
        /*0024*/ 	.byte	0x00, 0xf4, 0x21, 0x00


	//----- nvinfo : EIATTR_KPARAM_INFO
	.align		4
.L_13:
        /*0028*/ 	.byte	0x04, 0x17
        /*002a*/ 	.short	(.L_15 - .L_14)
.L_14:
        /*002c*/ 	.word	0x00000000
        /*0030*/ 	.short	0x0000
        /*0032*/ 	.short	0x0000
        /*0034*/ 	.byte	0x00, 0xf4, 0x21, 0x00


	//----- nvinfo : EIATTR_SPARSE_MMA_MASK
	.align		4
.L_15:
        /*0038*/ 	.byte	0x03, 0x50
        /*003a*/ 	.short	0x0000


	//----- nvinfo : EIATTR_MAXREG_COUNT
	.align		4
        /*003c*/ 	.byte	0x03, 0x1b
        /*003e*/ 	.short	0x00ff


	//----- nvinfo : EIATTR_EXIT_INSTR_OFFSETS
	.align		4
        /*0040*/ 	.byte	0x04, 0x1c
        /*0042*/ 	.short	(.L_17 - .L_16)


	//   ....[0]....
.L_16:
        /*0044*/ 	.word	0x00000110


	//   ....[1]....
        /*0048*/ 	.word	0x00000130


	//----- nvinfo : EIATTR_REQNTID
	.align		4
.L_17:
        /*004c*/ 	.byte	0x04, 0x10
        /*004e*/ 	.short	(.L_19 - .L_18)
.L_18:
        /*0050*/ 	.word	0x00000080
        /*0054*/ 	.word	0x00000001
        /*0058*/ 	.word	0x00000001


	//----- nvinfo : EIATTR_CRS_STACK_SIZE
	.align		4
.L_19:
        /*005c*/ 	.byte	0x04, 0x1e
        /*005e*/ 	.short	(.L_21 - .L_20)
.L_20:
        /*0060*/ 	.word	0x00000000


	//----- nvinfo : EIATTR_CBANK_PARAM_SIZE
	.align		4
.L_21:
        /*0064*/ 	.byte	0x03, 0x19
        /*0066*/ 	.short	0x0014


	//----- nvinfo : EIATTR_PARAM_CBANK
	.align		4
        /*0068*/ 	.byte	0x04, 0x0a
        /*006a*/ 	.short	(.L_23 - .L_22)
	.align		4
.L_22:
        /*006c*/ 	.word	index@(.nv.constant0.triton_poi_fused_im2col_0)
        /*0070*/ 	.short	0x0210
        /*0072*/ 	.short	0x0014


	//----- nvinfo : EIATTR_SW_WAR
	.align		4
.L_23:
        /*0074*/ 	.byte	0x04, 0x36
        /*0076*/ 	.short	(.L_25 - .L_24)
.L_24:
        /*0078*/ 	.word	0x00000008
.L_25:


//--------------------- .nv.callgraph             --------------------------
	.section	.nv.callgraph,"",@"SHT_CUDA_CALLGRAPH"
	.align	4
	.sectionentsize	8
	.align		4
        /*0000*/ 	.word	0x00000000
	.align		4
        /*0004*/ 	.word	0xffffffff
	.align		4
        /*0008*/ 	.word	0x00000000
	.align		4
        /*000c*/ 	.word	0xfffffffe
	.align		4
        /*0010*/ 	.word	0x00000000
	.align		4
        /*0014*/ 	.word	0xfffffffd
	.align		4
        /*0018*/ 	.word	0x00000000
	.align		4
        /*001c*/ 	.word	0xfffffffc


//--------------------- .text.triton_poi_fused_im2col_0 --------------------------
	.section	.text.triton_poi_fused_im2col_0,"ax",@progbits
	.align	128
        .global         triton_poi_fused_im2col_0
        .type           triton_poi_fused_im2col_0,@function
        .size           triton_poi_fused_im2col_0,(.L_x_3 - triton_poi_fused_im2col_0)
        .other          triton_poi_fused_im2col_0,@"STO_CUDA_ENTRY STV_DEFAULT"
triton_poi_fused_im2col_0:
.text.triton_poi_fused_im2col_0:
[----:B------:R-:W0:Y:S02]  /*0000*/  LDC R1, c[0x0][0x28] ;  /* 0x00000a00ff017b82 */ /* 0x000e240000000800 */
[----:B------:R-:W1:Y:S01]  /*0010*/  S2R R0, SR_TID.X ;  /* 0x0000000000007919 */ /* 0x000e620000002100 */
[----:B------:R-:W2:Y:S01]  /*0020*/  LDC.64 R4, c[0x0][0x218] ;  /* 0x00008600ff047b82 */ /* 0x000ea20000000a00 */
[----:B------:R-:W-:Y:S01]  /*0030*/  ULDC.64 UR4, c[0x0][0x208] ;  /* 0x0000820000047ab9 */ /* 0x000fe20000000a00 */
[----:B------:R-:W-:Y:S01]  /*0040*/  BSSY B0, `(.L_x_0) ;  /* 0x000000c000007945 */ /* 0x000fe20003800000 */
[----:B------:R-:W3:Y:S01]  /*0050*/  S2R R7, SR_CTAID.X ;  /* 0x0000000000077919 */ /* 0x000ee20000002500 */
[----:B------:R-:W-:Y:S01]  /*0060*/  CS2R R2, SRZ ;  /* 0x0000000000027805 */ /* 0x000fe2000001ff00 */
[----:B-1----:R-:W-:-:S05]  /*0070*/  IMAD.SHL.U32 R0, R0, 0x2, RZ ;  /* 0x0000000200007824 */ /* 0x002fca00078e00ff */
[----:B------:R-:W-:-:S04]  /*0080*/  LOP3.LUT R0, R0, 0xfe, RZ, 0xc0, !PT ;  /* 0x000000fe00007812 */ /* 0x000fc800078ec0ff */
[----:B---3--:R-:W-:-:S04]  /*0090*/  LEA R7, R7, R0, 0x8 ;  /* 0x0000000007077211 */ /* 0x008fc800078e40ff */
[C---:B------:R-:W-:Y:S01]  /*00a0*/  ISETP.GE.AND P0, PT, R7.reuse, 0x100, PT ;  /* 0x000001000700780c */ /* 0x040fe20003f06270 */
[----:B--2---:R-:W-:-:S12]  /*00b0*/  IMAD.WIDE R4, R7, 0x4, R4 ;  /* 0x0000000407047825 */ /* 0x004fd800078e0204 */
[----:B------:R-:W-:Y:S05]  /*00c0*/  @P0 BRA `(.L_x_1) ;  /* 0x00000000000c0947 */ /* 0x000fea0003800000 */
[----:B------:R-:W1:Y:S02]  /*00d0*/  LDC.64 R2, c[0x0][0x210] ;  /* 0x00008400ff027b82 */ /* 0x000e640000000a00 */
[----:B-1----:R-:W-:-:S06]  /*00e0*/  IMAD.WIDE R2, R7, 0x4, R2 ;  /* 0x0000000407027825 */ /* 0x002fcc00078e0202 */
[----:B------:R-:W5:Y:S02]  /*00f0*/  LDG.E.64 R2, desc[UR4][R2.64] ;  /* 0x0000000402027981 */ /* 0x000f64000c1e1b00 */
.L_x_1:
[----:B------:R-:W-:Y:S05]  /*0100*/  BSYNC B0 ;  /* 0x0000000000007941 */ /* 0x000fea0003800000 */
.L_x_0:
[----:B------:R-:W-:Y:S05]  /*0110*/  @P0 EXIT ;  /* 0x000000000000094d */ /* 0x000fea0003800000 */
[----:B-----5:R-:W-:Y:S01]  /*0120*/  STG.E.64 desc[UR4][R4.64], R2 ;  /* 0x0000000204007986 */ /* 0x020fe2000c101b04 */
[----:B------:R-:W-:Y:S05]  /*0130*/  EXIT ;  /* 0x000000000000794d */ /* 0x000fea0003800000 */
.L_x_2:
[----:B------:R-:W-:-:S00]  /*0140*/  BRA `(.L_x_2) ;  /* 0xfffffffc00fc7947 */ /* 0x000fc0000383ffff */
[----:B------:R-:W-:-:S00]  /*0150*/  NOP ;  /* 0x0000000000007918 */ /* 0x000fc00000000000 */
        /* <DEDUP_REMOVED lines=10> */
.L_x_3:


//--------------------- .nv.constant0.triton_poi_fused_im2col_0 --------------------------
	.section	.nv.constant0.triton_poi_fused_im2col_0,"a",@progbits
	.sectionflags	@""
	.align	4
.nv.constant0.triton_poi_fused_im2col_0:
	.zero		548
